//
// Generated by NVIDIA NVVM Compiler
//
// Compiler Build ID: CL-36424714
// Cuda compilation tools, release 13.0, V13.0.88
// Based on NVVM 20.0.0
//

.version 9.0
.target sm_100
.address_size 64

	// .globl	_Z19test_exp_operationsv
.extern .func  (.param .b32 func_retval0) vprintf
(
	.param .b64 vprintf_param_0,
	.param .b64 vprintf_param_1
)
;
.global .align 1 .b8 $str[16] = {101, 120, 112, 40, 102, 108, 111, 97, 116, 41, 58, 32, 37, 102, 10};
.global .align 1 .b8 $str$1[23] = {101, 120, 112, 40, 102, 108, 111, 97, 116, 50, 41, 58, 32, 40, 37, 102, 44, 32, 37, 102, 41, 10};
.global .align 1 .b8 $str$2[24] = {101, 120, 112, 40, 95, 95, 110, 118, 95, 98, 102, 108, 111, 97, 116, 49, 54, 41, 58, 32, 37, 102, 10};
.global .align 1 .b8 $str$3[32] = {101, 120, 112, 40, 95, 95, 110, 118, 95, 98, 102, 108, 111, 97, 116, 49, 54, 95, 50, 41, 58, 32, 40, 37, 102, 44, 32, 37, 102, 41, 10};
.global .align 1 .b8 $str$4[15] = {101, 120, 112, 40, 104, 97, 108, 102, 41, 58, 32, 37, 102, 10};
.global .align 1 .b8 $str$5[23] = {101, 120, 112, 40, 104, 97, 108, 102, 95, 50, 41, 58, 32, 40, 37, 102, 44, 32, 37, 102, 41, 10};

.visible .entry _Z19test_exp_operationsv()
{
	.local .align 16 .b8 	__local_depot0[16];
	.reg .b64 	%SP;
	.reg .b64 	%SPL;
	.reg .b16 	%rs<19>;
	.reg .b32 	%r<14>;
	.reg .b32 	%f<19>;
	.reg .b64 	%rd<16>;
	.reg .b64 	%fd<8>;

	mov.u64 	%SPL, __local_depot0;
	cvta.local.u64 	%SP, %SPL;
	add.u64 	%rd1, %SP, 0;
	add.u64 	%rd2, %SPL, 0;
	mov.b64 	%rd3, 4620005355584225280;
	st.local.u64 	[%rd2], %rd3;
	mov.u64 	%rd4, $str;
	cvta.global.u64 	%rd5, %rd4;
	{ // callseq 0, 0
	.param .b64 param0;
	st.param.b64 	[param0], %rd5;
	.param .b64 param1;
	st.param.b64 	[param1], %rd1;
	.param .b32 retval0;
	call.uni (retval0), 
	vprintf, 
	(
	param0, 
	param1
	);
	ld.param.b32 	%r2, [retval0];
	} // callseq 0
	mov.f64 	%fd1, 0d401D8E64A0000000;
	mov.f64 	%fd2, 0d4005BF0A80000000;
	st.local.v2.f64 	[%rd2], {%fd2, %fd1};
	mov.u64 	%rd6, $str$1;
	cvta.global.u64 	%rd7, %rd6;
	{ // callseq 1, 0
	.param .b64 param0;
	st.param.b64 	[param0], %rd7;
	.param .b64 param1;
	st.param.b64 	[param1], %rd1;
	.param .b32 retval0;
	call.uni (retval0), 
	vprintf, 
	(
	param0, 
	param1
	);
	ld.param.b32 	%r4, [retval0];
	} // callseq 1
	mov.f32 	%f15, 0f3F800000;
	// begin inline asm
	{  cvt.rn.bf16.f32 %rs1, %f15;}

	// end inline asm
	// begin inline asm
	{ cvt.f32.bf16 %f2, %rs1;}

	// end inline asm
	mul.f32 	%f3, %f2, 0f3FB8AA3C;
	// begin inline asm
	{ ex2.approx.f32 %f3, %f3; }
	// end inline asm
	// begin inline asm
	{  cvt.rn.bf16.f32 %rs3, %f3;}

	// end inline asm
	// begin inline asm
	{ cvt.f32.bf16 %f6, %rs3;}

	// end inline asm
	cvt.f64.f32 	%fd3, %f6;
	st.local.f64 	[%rd2], %fd3;
	mov.u64 	%rd8, $str$2;
	cvta.global.u64 	%rd9, %rd8;
	{ // callseq 2, 0
	.param .b64 param0;
	st.param.b64 	[param0], %rd9;
	.param .b64 param1;
	st.param.b64 	[param1], %rd1;
	.param .b32 retval0;
	call.uni (retval0), 
	vprintf, 
	(
	param0, 
	param1
	);
	ld.param.b32 	%r6, [retval0];
	} // callseq 2
	mov.f32 	%f16, 0f40000000;
	// begin inline asm
	{  cvt.rn.bf16.f32 %rs5, %f16;}

	// end inline asm
	// begin inline asm
	{ cvt.f32.bf16 %f8, %rs5;}

	// end inline asm
	mul.f32 	%f9, %f8, 0f3FB8AA3C;
	// begin inline asm
	{ ex2.approx.f32 %f9, %f9; }
	// end inline asm
	// begin inline asm
	{  cvt.rn.bf16.f32 %rs7, %f9;}

	// end inline asm
	// begin inline asm
	{ cvt.f32.bf16 %f12, %rs7;}

	// end inline asm
	cvt.f64.f32 	%fd4, %f12;
	st.local.v2.f64 	[%rd2], {%fd3, %fd4};
	mov.u64 	%rd10, $str$3;
	cvta.global.u64 	%rd11, %rd10;
	{ // callseq 3, 0
	.param .b64 param0;
	st.param.b64 	[param0], %rd11;
	.param .b64 param1;
	st.param.b64 	[param1], %rd1;
	.param .b32 retval0;
	call.uni (retval0), 
	vprintf, 
	(
	param0, 
	param1
	);
	ld.param.b32 	%r8, [retval0];
	} // callseq 3
	// begin inline asm
	{  cvt.rn.f16.f32 %rs9, %f15;}

	// end inline asm
	// begin inline asm
	{.reg.b32         f, C, nZ;       
 .reg.b16         h,r;            
  mov.b16         h,%rs9;           
  cvt.f32.f16     f,h;            
  mov.b32         C, 0x3fb8aa3bU; 
  mov.b32         nZ, 0x80000000U;
  fma.rn.f32      f,f,C,nZ;       
  ex2.approx.ftz.f32  f,f;        
  cvt.rn.f16.f32      r,f;        
{.reg.b16 spc, ulp, p;
  mov.b16 spc,0X1F79U;
  mov.b16 ulp,0x9400U;
  set.eq.f16.f16 p,h, spc;
  fma.rn.f16 r,p,ulp,r;
}
{.reg.b16 spc, ulp, p;
  mov.b16 spc,0X25CFU;
  mov.b16 ulp,0x9400U;
  set.eq.f16.f16 p,h, spc;
  fma.rn.f16 r,p,ulp,r;
}
{.reg.b16 spc, ulp, p;
  mov.b16 spc,0XC13BU;
  mov.b16 ulp,0x0400U;
  set.eq.f16.f16 p,h, spc;
  fma.rn.f16 r,p,ulp,r;
}
{.reg.b16 spc, ulp, p;
  mov.b16 spc,0XC1EFU;
  mov.b16 ulp,0x0200U;
  set.eq.f16.f16 p,h, spc;
  fma.rn.f16 r,p,ulp,r;
}
  mov.b16         %rs10,r;           
}
	// end inline asm
	// begin inline asm
	{  cvt.f32.f16 %f14, %rs10;}

	// end inline asm
	cvt.f64.f32 	%fd5, %f14;
	st.local.f64 	[%rd2], %fd5;
	mov.u64 	%rd12, $str$4;
	cvta.global.u64 	%rd13, %rd12;
	{ // callseq 4, 0
	.param .b64 param0;
	st.param.b64 	[param0], %rd13;
	.param .b64 param1;
	st.param.b64 	[param1], %rd1;
	.param .b32 retval0;
	call.uni (retval0), 
	vprintf, 
	(
	param0, 
	param1
	);
	ld.param.b32 	%r10, [retval0];
	} // callseq 4
	// begin inline asm
	{ cvt.rn.f16x2.f32 %r1, %f16, %f15; }

	// end inline asm
	mov.b32 	{%rs14, %rs17}, %r1;
	// begin inline asm
	{.reg.b32         f, C, nZ;       
 .reg.b16         h,r;            
  mov.b16         h,%rs14;           
  cvt.f32.f16     f,h;            
  mov.b32         C, 0x3fb8aa3bU; 
  mov.b32         nZ, 0x80000000U;
  fma.rn.f32      f,f,C,nZ;       
  ex2.approx.ftz.f32  f,f;        
  cvt.rn.f16.f32      r,f;        
{.reg.b16 spc, ulp, p;
  mov.b16 spc,0X1F79U;
  mov.b16 ulp,0x9400U;
  set.eq.f16.f16 p,h, spc;
  fma.rn.f16 r,p,ulp,r;
}
{.reg.b16 spc, ulp, p;
  mov.b16 spc,0X25CFU;
  mov.b16 ulp,0x9400U;
  set.eq.f16.f16 p,h, spc;
  fma.rn.f16 r,p,ulp,r;
}
{.reg.b16 spc, ulp, p;
  mov.b16 spc,0XC13BU;
  mov.b16 ulp,0x0400U;
  set.eq.f16.f16 p,h, spc;
  fma.rn.f16 r,p,ulp,r;
}
{.reg.b16 spc, ulp, p;
  mov.b16 spc,0XC1EFU;
  mov.b16 ulp,0x0200U;
  set.eq.f16.f16 p,h, spc;
  fma.rn.f16 r,p,ulp,r;
}
  mov.b16         %rs13,r;           
}
	// end inline asm
	// begin inline asm
	{  cvt.f32.f16 %f17, %rs13;}

	// end inline asm
	cvt.f64.f32 	%fd6, %f17;
	// begin inline asm
	{.reg.b32         f, C, nZ;       
 .reg.b16         h,r;            
  mov.b16         h,%rs17;           
  cvt.f32.f16     f,h;            
  mov.b32         C, 0x3fb8aa3bU; 
  mov.b32         nZ, 0x80000000U;
  fma.rn.f32      f,f,C,nZ;       
  ex2.approx.ftz.f32  f,f;        
  cvt.rn.f16.f32      r,f;        
{.reg.b16 spc, ulp, p;
  mov.b16 spc,0X1F79U;
  mov.b16 ulp,0x9400U;
  set.eq.f16.f16 p,h, spc;
  fma.rn.f16 r,p,ulp,r;
}
{.reg.b16 spc, ulp, p;
  mov.b16 spc,0X25CFU;
  mov.b16 ulp,0x9400U;
  set.eq.f16.f16 p,h, spc;
  fma.rn.f16 r,p,ulp,r;
}
{.reg.b16 spc, ulp, p;
  mov.b16 spc,0XC13BU;
  mov.b16 ulp,0x0400U;
  set.eq.f16.f16 p,h, spc;
  fma.rn.f16 r,p,ulp,r;
}
{.reg.b16 spc, ulp, p;
  mov.b16 spc,0XC1EFU;
  mov.b16 ulp,0x0200U;
  set.eq.f16.f16 p,h, spc;
  fma.rn.f16 r,p,ulp,r;
}
  mov.b16         %rs16,r;           
}
	// end inline asm
	// begin inline asm
	{  cvt.f32.f16 %f18, %rs16;}

	// end inline asm
	cvt.f64.f32 	%fd7, %f18;
	st.local.v2.f64 	[%rd2], {%fd6, %fd7};
	mov.u64 	%rd14, $str$5;
	cvta.global.u64 	%rd15, %rd14;
	{ // callseq 5, 0
	.param .b64 param0;
	st.param.b64 	[param0], %rd15;
	.param .b64 param1;
	st.param.b64 	[param1], %rd1;
	.param .b32 retval0;
	call.uni (retval0), 
	vprintf, 
	(
	param0, 
	param1
	);
	ld.param.b32 	%r12, [retval0];
	} // callseq 5
	ret;

}


// ===== COMPILED SASS (sm_100) =====

	.target	sm_100

	.elftype	@"ET_EXEC"


//--------------------- .note.nv.tkinfo           --------------------------
	.section	.note.nv.tkinfo,"",@"SHT_NOTE"
	.sectionflags	@"SHF_NOTE_NV_TKINFO"
	.tkinfo
        /*0018*/ 	.word	0x00000002
        /*0030*/ 	.string	""
        /*0030*/ 	.string	"ptxas"
        /*0030*/ 	.string	"Cuda compilation tools, release 13.0, V13.0.88"
        /*0030*/ 	.string	"Build cuda_13.0.r13.0/compiler.36424714_0"
        /*0030*/ 	.string	"-arch sm_100 -m 64 "



//--------------------- .note.nv.cuinfo           --------------------------
	.section	.note.nv.cuinfo,"",@"SHT_NOTE"
	.sectionflags	@"SHF_NOTE_NV_CUINFO"
        /*0018*/ 	.short	0x0002
        /*001a*/ 	.short	0x0064
        /*001c*/ 	.short	0x0082
	.zero		2


//--------------------- .nv.info                  --------------------------
	.section	.nv.info,"",@"SHT_CUDA_INFO"
	.align	4


	//----- nvinfo : EIATTR_REGCOUNT
	.align		4
        /*0000*/ 	.byte	0x04, 0x2f
        /*0002*/ 	.short	(.L_7 - .L_6)
	.align		4
.L_6:
        /*0004*/ 	.word	index@(_Z19test_exp_operationsv)
        /*0008*/ 	.word	0x00000018


	//----- nvinfo : EIATTR_FRAME_SIZE
	.align		4
.L_7:
        /*000c*/ 	.byte	0x04, 0x11
        /*000e*/ 	.short	(.L_9 - .L_8)
	.align		4
.L_8:
        /*0010*/ 	.word	index@(_Z19test_exp_operationsv)
        /*0014*/ 	.word	0x00000010


	//----- nvinfo : EIATTR_MIN_STACK_SIZE
	.align		4
.L_9:
        /*0018*/ 	.byte	0x04, 0x12
        /*001a*/ 	.short	(.L_11 - .L_10)
	.align		4
.L_10:
        /*001c*/ 	.word	index@(_Z19test_exp_operationsv)
        /*0020*/ 	.word	0x00000010
.L_11:


//--------------------- .nv.compat                --------------------------
	.section	.nv.compat,"",@"SHT_CUDA_COMPAT_INFO"
	.align	4
        /*0000*/ 	.byte	0x02, 0x09, 0x00, 0x00, 0x02, 0x02, 0x01, 0x00, 0x02, 0x05, 0x05, 0x00, 0x03, 0x07, 0x01, 0x01
        /*0010*/ 	.byte	0x02, 0x03, 0x00, 0x00, 0x02, 0x06, 0x01, 0x00, 0x04, 0x0b, 0x08, 0x00, 0x09, 0x00, 0x00, 0x00
        /*0020*/ 	.byte	0x00, 0x00, 0x00, 0x00


//--------------------- .nv.info._Z19test_exp_operationsv --------------------------
	.section	.nv.info._Z19test_exp_operationsv,"",@"SHT_CUDA_INFO"
	.sectionflags	@""
	.align	4


	//----- nvinfo : EIATTR_CUDA_API_VERSION
	.align		4
        /*0000*/ 	.byte	0x04, 0x37
        /*0002*/ 	.short	(.L_13 - .L_12)
.L_12:
        /*0004*/ 	.word	0x00000082


	//----- nvinfo : EIATTR_SPARSE_MMA_MASK
	.align		4
.L_13:
        /*0008*/ 	.byte	0x03, 0x50
        /*000a*/ 	.short	0x0000


	//----- nvinfo : EIATTR_MAXREG_COUNT
	.align		4
        /*000c*/ 	.byte	0x03, 0x1b
        /*000e*/ 	.short	0x00ff


	//----- nvinfo : EIATTR_EXTERNS
	.align		4
        /*0010*/ 	.byte	0x04, 0x0f
        /*0012*/ 	.short	(.L_15 - .L_14)


	//   ....[0]....
	.align		4
.L_14:
        /*0014*/ 	.word	index@(vprintf)


	//----- nvinfo : EIATTR_MERCURY_ISA_VERSION
	.align		4
.L_15:
        /*0018*/ 	.byte	0x03, 0x5f
        /*001a*/ 	.short	0x0101


	//----- nvinfo : EIATTR_VRC_CTA_INIT_COUNT
	.align		4
        /*001c*/ 	.byte	0x02, 0x4a
	.zero		1
	.zero		1


	//----- nvinfo : EIATTR_SYSCALL_OFFSETS
	.align		4
        /*0020*/ 	.byte	0x04, 0x46
        /*0022*/ 	.short	(.L_17 - .L_16)


	//   ....[0]....
.L_16:
        /*0024*/ 	.word	0x00000110


	//   ....[1]....
        /*0028*/ 	.word	0x000001e0


	//   ....[2]....
        /*002c*/ 	.word	0x00000290


	//   ....[3]....
        /*0030*/ 	.word	0x00000360


	//   ....[4]....
        /*0034*/ 	.word	0x000004c0


	//   ....[5]....
        /*0038*/ 	.word	0x000006f0


	//----- nvinfo : EIATTR_EXIT_INSTR_OFFSETS
	.align		4
.L_17:
        /*003c*/ 	.byte	0x04, 0x1c
        /*003e*/ 	.short	(.L_19 - .L_18)


	//   ....[0]....
.L_18:
        /*0040*/ 	.word	0x00000700


	//----- nvinfo : EIATTR_SW_WAR
	.align		4
.L_19:
        /*0044*/ 	.byte	0x04, 0x36
        /*0046*/ 	.short	(.L_21 - .L_20)
.L_20:
        /*0048*/ 	.word	0x00000008
.L_21:


//--------------------- .nv.callgraph             --------------------------
	.section	.nv.callgraph,"",@"SHT_CUDA_CALLGRAPH"
	.align	4
	.sectionentsize	8
	.align		4
        /*0000*/ 	.word	0x00000000
	.align		4
        /*0004*/ 	.word	0xffffffff
	.align		4
        /*0008*/ 	.word	index@(_Z19test_exp_operationsv)
	.align		4
        /*000c*/ 	.word	index@(vprintf)
	.align		4
        /*0010*/ 	.word	0x00000000
	.align		4
        /*0014*/ 	.word	0xfffffffe
	.align		4
        /*0018*/ 	.word	0x00000000
	.align		4
        /*001c*/ 	.word	0xfffffffd
	.align		4
        /*0020*/ 	.word	0x00000000
	.align		4
        /*0024*/ 	.word	0xfffffffc


//--------------------- .nv.constant4             --------------------------
	.section	.nv.constant4,"a",@progbits
	.align	8
	.align		8
.nv.constant4:
        /*0000*/ 	.dword	vprintf
	.align		8
        /*0008*/ 	.dword	$str
	.align		8
        /*0010*/ 	.dword	$str$1
	.align		8
        /*0018*/ 	.dword	$str$2
	.align		8
        /*0020*/ 	.dword	$str$3
	.align		8
        /*0028*/ 	.dword	$str$4
	.align		8
        /*0030*/ 	.dword	$str$5


//--------------------- .text._Z19test_exp_operationsv --------------------------
	.section	.text._Z19test_exp_operationsv,"ax",@progbits
	.align	128
        .global         _Z19test_exp_operationsv
        .type           _Z19test_exp_operationsv,@function
        .size           _Z19test_exp_operationsv,(.L_x_7 - _Z19test_exp_operationsv)
        .other          _Z19test_exp_operationsv,@"STO_CUDA_ENTRY STV_DEFAULT"
_Z19test_exp_operationsv:
.text._Z19test_exp_operationsv:
[----:B------:R-:W0:Y:S01]  /*0000*/  LDC R1, c[0x0][0x37c] ;  /* 0x0000df00ff017b82 */ /* 0x000e220000000800 */
[----:B------:R-:W-:Y:S01]  /*0010*/  HFMA2 R10, -RZ, RZ, -0.0078125, 0 ;  /* 0xa0000000ff0a7431 */ /* 0x000fe200000001ff */
[----:B------:R-:W1:Y:S01]  /*0020*/  LDCU UR4, c[0x0][0x2f8] ;  /* 0x00005f00ff0477ac */ /* 0x000e620008000800 */
[----:B0-----:R-:W-:Y:S01]  /*0030*/  IADD3 R1, PT, PT, R1, -0x10, RZ ;  /* 0xfffffff001017810 */ /* 0x001fe20007ffe0ff */
[----:B------:R-:W-:Y:S01]  /*0040*/  IMAD.MOV.U32 R11, RZ, RZ, 0x401d8e64 ;  /* 0x401d8e64ff0b7424 */ /* 0x000fe200078e00ff */
[----:B------:R-:W-:Y:S01]  /*0050*/  MOV R2, 0x0 ;  /* 0x0000000000027802 */ /* 0x000fe20000000f00 */
[----:B------:R-:W0:Y:S03]  /*0060*/  LDCU UR5, c[0x0][0x2fc] ;  /* 0x00005f80ff0577ac */ /* 0x000e260008000800 */
[----:B------:R2:W-:Y:S01]  /*0070*/  STL.64 [R1], R10 ;  /* 0x0000000a01007387 */ /* 0x0005e20000100a00 */
[----:B------:R2:W3:Y:S01]  /*0080*/  LDC.64 R8, c[0x4][R2] ;  /* 0x0100000002087b82 */ /* 0x0004e20000000a00 */
[----:B------:R-:W4:Y:S01]  /*0090*/  LDCU.64 UR6, c[0x4][0x8] ;  /* 0x01000100ff0677ac */ /* 0x000f220008000a00 */
[----:B-1----:R-:W-:-:S04]  /*00a0*/  IADD3 R16, P0, PT, R1, UR4, RZ ;  /* 0x0000000401107c10 */ /* 0x002fc8000ff1e0ff */
[----:B0-----:R-:W-:Y:S01]  /*00b0*/  IADD3.X R17, PT, PT, RZ, UR5, RZ, P0, !PT ;  /* 0x00000005ff117c10 */ /* 0x001fe200087fe4ff */
[----:B------:R-:W-:-:S03]  /*00c0*/  IMAD.MOV.U32 R6, RZ, RZ, R16 ;  /* 0x000000ffff067224 */ /* 0x000fc600078e0010 */
[----:B------:R-:W-:Y:S01]  /*00d0*/  MOV R7, R17 ;  /* 0x0000001100077202 */ /* 0x000fe20000000f00 */
[----:B----4-:R-:W-:Y:S01]  /*00e0*/  IMAD.U32 R4, RZ, RZ, UR6 ;  /* 0x00000006ff047e24 */ /* 0x010fe2000f8e00ff */
[----:B--2---:R-:W-:-:S07]  /*00f0*/  MOV R5, UR7 ;  /* 0x0000000700057c02 */ /* 0x004fce0008000f00 */
[----:B------:R-:W-:-:S07]  /*0100*/  LEPC R20, `(.L_x_0) ;  /* 0x000000001014794e */ /* 0x000fce0000000000 */
[----:B---3--:R-:W-:Y:S05]  /*0110*/  CALL.ABS.NOINC R8 ;  /* 0x0000000008007343 */ /* 0x008fea0003c00000 */
.L_x_0:
[----:B------:R-:W-:Y:S02]  /*0120*/  HFMA2 R9, -RZ, RZ, 2.009765625, -1.759765625 ;  /* 0x4005bf0aff097431 */ /* 0x000fe400000001ff */
[----:B------:R-:W-:Y:S01]  /*0130*/  IMAD.MOV.U32 R8, RZ, RZ, -0x80000000 ;  /* 0x80000000ff087424 */ /* 0x000fe200078e00ff */
[----:B------:R-:W-:Y:S01]  /*0140*/  MOV R11, 0x401d8e64 ;  /* 0x401d8e64000b7802 */ /* 0x000fe20000000f00 */
[----:B------:R-:W-:Y:S01]  /*0150*/  IMAD.MOV.U32 R10, RZ, RZ, -0x60000000 ;  /* 0xa0000000ff0a7424 */ /* 0x000fe200078e00ff */
[----:B------:R0:W1:Y:S01]  /*0160*/  LDC.64 R12, c[0x4][R2] ;  /* 0x01000000020c7b82 */ /* 0x0000620000000a00 */
[----:B------:R-:W2:Y:S01]  /*0170*/  LDCU.64 UR4, c[0x4][0x10] ;  /* 0x01000200ff0477ac */ /* 0x000ea20008000a00 */
[----:B------:R-:W-:Y:S01]  /*0180*/  IMAD.MOV.U32 R6, RZ, RZ, R16 ;  /* 0x000000ffff067224 */ /* 0x000fe200078e0010 */
[----:B------:R-:W-:Y:S01]  /*0190*/  MOV R7, R17 ;  /* 0x0000001100077202 */ /* 0x000fe20000000f00 */
[----:B------:R0:W-:Y:S01]  /*01a0*/  STL.128 [R1], R8 ;  /* 0x0000000801007387 */ /* 0x0001e20000100c00 */
[----:B--2---:R-:W-:Y:S01]  /*01b0*/  IMAD.U32 R4, RZ, RZ, UR4 ;  /* 0x00000004ff047e24 */ /* 0x004fe2000f8e00ff */
[----:B0-----:R-:W-:-:S07]  /*01c0*/  MOV R5, UR5 ;  /* 0x0000000500057c02 */ /* 0x001fce0008000f00 */
[----:B------:R-:W-:-:S07]  /*01d0*/  LEPC R20, `(.L_x_1) ;  /* 0x000000001014794e */ /* 0x000fce0000000000 */
[----:B-1----:R-:W-:Y:S05]  /*01e0*/  CALL.ABS.NOINC R12 ;  /* 0x000000000c007343 */ /* 0x002fea0003c00000 */
.L_x_1:
[----:B------:R-:W-:Y:S02]  /*01f0*/  HFMA2 R9, -RZ, RZ, 2.009765625, -2 ;  /* 0x4005c000ff097431 */ /* 0x000fe400000001ff */
[----:B------:R-:W-:Y:S01]  /*0200*/  IMAD.MOV.U32 R8, RZ, RZ, 0x0 ;  /* 0x00000000ff087424 */ /* 0x000fe200078e00ff */
[----:B------:R0:W1:Y:S01]  /*0210*/  LDC.64 R10, c[0x4][R2] ;  /* 0x01000000020a7b82 */ /* 0x0000620000000a00 */
[----:B------:R-:W2:Y:S01]  /*0220*/  LDCU.64 UR4, c[0x4][0x18] ;  /* 0x01000300ff0477ac */ /* 0x000ea20008000a00 */
[----:B------:R-:W-:Y:S01]  /*0230*/  IMAD.MOV.U32 R6, RZ, RZ, R16 ;  /* 0x000000ffff067224 */ /* 0x000fe200078e0010 */
[----:B------:R-:W-:Y:S01]  /*0240*/  MOV R7, R17 ;  /* 0x0000001100077202 */ /* 0x000fe20000000f00 */
[----:B------:R0:W-:Y:S01]  /*0250*/  STL.64 [R1], R8 ;  /* 0x0000000801007387 */ /* 0x0001e20000100a00 */
[----:B--2---:R-:W-:Y:S01]  /*0260*/  IMAD.U32 R4, RZ, RZ, UR4 ;  /* 0x00000004ff047e24 */ /* 0x004fe2000f8e00ff */
[----:B0-----:R-:W-:-:S07]  /*0270*/  MOV R5, UR5 ;  /* 0x0000000500057c02 */ /* 0x001fce0008000f00 */
[----:B------:R-:W-:-:S07]  /*0280*/  LEPC R20, `(.L_x_2) ;  /* 0x000000001014794e */ /* 0x000fce0000000000 */
[----:B-1----:R-:W-:Y:S05]  /*0290*/  CALL.ABS.NOINC R10 ;  /* 0x000000000a007343 */ /* 0x002fea0003c00000 */
.L_x_2:
[----:B------:R-:W-:Y:S02]  /*02a0*/  HFMA2 R9, -RZ, RZ, 2.009765625, -2 ;  /* 0x4005c000ff097431 */ /* 0x000fe400000001ff */
[----:B------:R-:W-:Y:S01]  /*02b0*/  IMAD.MOV.U32 R8, RZ, RZ, 0x0 ;  /* 0x00000000ff087424 */ /* 0x000fe200078e00ff */
[----:B------:R-:W-:Y:S01]  /*02c0*/  MOV R11, 0x401d8000 ;  /* 0x401d8000000b7802 */ /* 0x000fe20000000f00 */
[----:B------:R-:W-:Y:S01]  /*02d0*/  IMAD.MOV.U32 R10, RZ, RZ, 0x0 ;  /* 0x00000000ff0a7424 */ /* 0x000fe200078e00ff */
        /* <DEDUP_REMOVED lines=9> */
.L_x_3:
[----:B------:R-:W-:Y:S02]  /*0370*/  IMAD.MOV.U32 R0, RZ, RZ, 0x3fb8aa3b ;  /* 0x3fb8aa3bff007424 */ /* 0x000fe400078e00ff */
[----:B------:R-:W-:Y:S01]  /*0380*/  HFMA2 R5, -RZ, RZ, 0, 1 ;  /* 0x00003c00ff057431 */ /* 0x000fe200000001ff */
[----:B------:R0:W1:Y:S01]  /*0390*/  LDC.64 R10, c[0x4][R2] ;  /* 0x01000000020a7b82 */ /* 0x0000620000000a00 */
[----:B------:R-:W2:Y:S01]  /*03a0*/  LDCU.64 UR4, c[0x4][0x28] ;  /* 0x01000500ff0477ac */ /* 0x000ea20008000a00 */
[----:B------:R-:W-:Y:S01]  /*03b0*/  FFMA R3, R0, 1, -RZ ;  /* 0x3f80000000037823 */ /* 0x000fe200000008ff */
[----:B------:R-:W-:Y:S01]  /*03c0*/  IMAD.MOV.U32 R6, RZ, RZ, R16 ;  /* 0x000000ffff067224 */ /* 0x000fe200078e0010 */
[----:B------:R-:W-:-:S04]  /*03d0*/  MOV R7, R17 ;  /* 0x0000001100077202 */ /* 0x000fc80000000f00 */
[----:B------:R-:W3:Y:S01]  /*03e0*/  MUFU.EX2 R3, R3 ;  /* 0x0000000300037308 */ /* 0x000ee20000000800 */
[C---:B------:R-:W-:Y:S02]  /*03f0*/  HSET2.BF.EQ.AND R4, R5.reuse.H0_H0, 0.0226898193359375, 0.007297515869140625, PT ;  /* 0x25cf1f7905047433 */ /* 0x040fe40003802880 */
[----:B------:R-:W-:Y:S02]  /*0400*/  HSET2.BF.EQ.AND R5, R5.H0_H0, -2.966796875, -2.615234375, PT ;  /* 0xc1efc13b05057433 */ /* 0x000fe40003802880 */
[----:B---3--:R-:W-:-:S05]  /*0410*/  F2FP.F16.F32.PACK_AB R0, RZ, R3 ;  /* 0x00000003ff00723e */ /* 0x008fca00000000ff */
[----:B------:R-:W-:-:S04]  /*0420*/  HFMA2 R0, R4.H0_H0, -0.0009765625, -0.0009765625, R0.H0_H0 ;  /* 0x9400940004007831 */ /* 0x000fc80000040800 */
[----:B------:R-:W-:Y:S02]  /*0430*/  HFMA2 R0, R4.H1_H1, -0.0009765625, -0.0009765625, R0.H0_H0 ;  /* 0x9400940004007831 */ /* 0x000fe40000040c00 */
[----:B--2---:R-:W-:Y:S02]  /*0440*/  IMAD.U32 R4, RZ, RZ, UR4 ;  /* 0x00000004ff047e24 */ /* 0x004fe4000f8e00ff */
[----:B------:R-:W-:-:S04]  /*0450*/  HFMA2 R0, R5.H0_H0, 6.103515625e-05, 6.103515625e-05, R0.H0_H0 ;  /* 0x0400040005007831 */ /* 0x000fc80000040800 */
[----:B------:R-:W-:Y:S01]  /*0460*/  HFMA2 R0, R5.H1_H1, 3.0517578125e-05, 3.0517578125e-05, R0.H0_H0 ;  /* 0x0200020005007831 */ /* 0x000fe20000040c00 */
[----:B------:R-:W-:-:S04]  /*0470*/  MOV R5, UR5 ;  /* 0x0000000500057c02 */ /* 0x000fc80008000f00 */
[----:B------:R-:W-:-:S04]  /*0480*/  HADD2.F32 R0, -RZ, R0.H0_H0 ;  /* 0x20000000ff007230 */ /* 0x000fc80000004100 */
[----:B------:R-:W2:Y:S02]  /*0490*/  F2F.F64.F32 R8, R0 ;  /* 0x0000000000087310 */ /* 0x000ea40000201800 */
[----:B-12---:R0:W-:Y:S02]  /*04a0*/  STL.64 [R1], R8 ;  /* 0x0000000801007387 */ /* 0x0061e40000100a00 */
[----:B------:R-:W-:-:S07]  /*04b0*/  LEPC R20, `(.L_x_4) ;  /* 0x000000001014794e */ /* 0x000fce0000000000 */
[----:B0-----:R-:W-:Y:S05]  /*04c0*/  CALL.ABS.NOINC R10 ;  /* 0x000000000a007343 */ /* 0x001fea0003c00000 */
.L_x_4:
[----:B------:R-:W-:Y:S02]  /*04d0*/  IMAD.MOV.U32 R0, RZ, RZ, 0x3fb8aa3b ;  /* 0x3fb8aa3bff007424 */ /* 0x000fe400078e00ff */
[----:B------:R-:W-:Y:S02]  /*04e0*/  HFMA2 R5, -RZ, RZ, 0, 1 ;  /* 0x00003c00ff057431 */ /* 0x000fe400000001ff */
[----:B------:R-:W-:Y:S01]  /*04f0*/  IMAD.MOV.U32 R3, RZ, RZ, 0x4000 ;  /* 0x00004000ff037424 */ /* 0x000fe200078e00ff */
[----:B------:R-:W0:Y:S01]  /*0500*/  LDCU.64 UR4, c[0x4][0x30] ;  /* 0x01000600ff0477ac */ /* 0x000e220008000a00 */
[C---:B------:R-:W-:Y:S01]  /*0510*/  FFMA R6, R0.reuse, 1, -RZ ;  /* 0x3f80000000067823 */ /* 0x040fe200000008ff */
[----:B------:R-:W-:-:S05]  /*0520*/  FFMA R0, R0, 2, -RZ ;  /* 0x4000000000007823 */ /* 0x000fca00000008ff */
[----:B------:R-:W1:Y:S01]  /*0530*/  MUFU.EX2 R6, R6 ;  /* 0x0000000600067308 */ /* 0x000e620000000800 */
[----:B------:R-:W-:-:S05]  /*0540*/  PRMT R5, R3, 0x5410, R5 ;  /* 0x0000541003057816 */ /* 0x000fca0000000005 */
[C---:B------:R-:W-:Y:S02]  /*0550*/  HSET2.BF.EQ.AND R8, R5.reuse.H1_H1, 0.0226898193359375, 0.007297515869140625, PT ;  /* 0x25cf1f7905087433 */ /* 0x040fe40003802c80 */
[----:B------:R-:W2:Y:S01]  /*0560*/  MUFU.EX2 R0, R0 ;  /* 0x0000000000007308 */ /* 0x000ea20000000800 */
[C---:B------:R-:W-:Y:S02]  /*0570*/  HSET2.BF.EQ.AND R4, R5.reuse.H0_H0, 0.0226898193359375, 0.007297515869140625, PT ;  /* 0x25cf1f7905047433 */ /* 0x040fe40003802880 */
[----:B-1----:R-:W-:Y:S02]  /*0580*/  F2FP.F16.F32.PACK_AB R7, RZ, R6 ;  /* 0x00000006ff07723e */ /* 0x002fe400000000ff */
[----:B------:R-:W-:-:S03]  /*0590*/  HSET2.BF.EQ.AND R6, R5.H1_H1, -2.966796875, -2.615234375, PT ;  /* 0xc1efc13b05067433 */ /* 0x000fc60003802c80 */
[----:B------:R-:W-:Y:S01]  /*05a0*/  HFMA2 R7, R8.H0_H0, -0.0009765625, -0.0009765625, R7.H0_H0 ;  /* 0x9400940008077831 */ /* 0x000fe20000040807 */
[----:B--2---:R-:W-:-:S03]  /*05b0*/  F2FP.F16.F32.PACK_AB R3, RZ, R0 ;  /* 0x00000000ff03723e */ /* 0x004fc600000000ff */
[----:B------:R-:W-:Y:S01]  /*05c0*/  HFMA2 R7, R8.H1_H1, -0.0009765625, -0.0009765625, R7.H0_H0 ;  /* 0x9400940008077831 */ /* 0x000fe20000040c07 */
[----:B------:R-:W-:Y:S01]  /*05d0*/  HSET2.BF.EQ.AND R0, R5.H0_H0, -2.966796875, -2.615234375, PT ;  /* 0xc1efc13b05007433 */ /* 0x000fe20003802880 */
[----:B0-----:R-:W-:Y:S02]  /*05e0*/  IMAD.U32 R5, RZ, RZ, UR5 ;  /* 0x00000005ff057e24 */ /* 0x001fe4000f8e00ff */
[----:B------:R-:W-:Y:S02]  /*05f0*/  HFMA2 R3, R4.H0_H0, -0.0009765625, -0.0009765625, R3.H0_H0 ;  /* 0x9400940004037831 */ /* 0x000fe40000040803 */
[----:B------:R-:W-:Y:S02]  /*0600*/  HFMA2 R7, R6.H0_H0, 6.103515625e-05, 6.103515625e-05, R7.H0_H0 ;  /* 0x0400040006077831 */ /* 0x000fe40000040807 */
[----:B------:R-:W-:Y:S01]  /*0610*/  HFMA2 R3, R4.H1_H1, -0.0009765625, -0.0009765625, R3.H0_H0 ;  /* 0x9400940004037831 */ /* 0x000fe20000040c03 */
[----:B------:R-:W-:Y:S01]  /*0620*/  MOV R4, UR4 ;  /* 0x0000000400047c02 */ /* 0x000fe20008000f00 */
[----:B------:R-:W-:Y:S01]  /*0630*/  HFMA2 R7, R6.H1_H1, 3.0517578125e-05, 3.0517578125e-05, R7.H0_H0 ;  /* 0x0200020006077831 */ /* 0x000fe20000040c07 */
[----:B------:R-:W-:Y:S01]  /*0640*/  MOV R6, R16 ;  /* 0x0000001000067202 */ /* 0x000fe20000000f00 */
[----:B------:R-:W-:-:S03]  /*0650*/  HFMA2 R3, R0.H0_H0, 6.103515625e-05, 6.103515625e-05, R3.H0_H0 ;  /* 0x0400040000037831 */ /* 0x000fc60000040803 */
[----:B------:R-:W-:Y:S02]  /*0660*/  HADD2.F32 R8, -RZ, R7.H0_H0 ;  /* 0x20000007ff087230 */ /* 0x000fe40000004100 */
[----:B------:R-:W-:Y:S02]  /*0670*/  HFMA2 R3, R0.H1_H1, 3.0517578125e-05, 3.0517578125e-05, R3.H0_H0 ;  /* 0x0200020000037831 */ /* 0x000fe40000040c03 */
[----:B------:R-:W-:-:S03]  /*0680*/  IMAD.MOV.U32 R7, RZ, RZ, R17 ;  /* 0x000000ffff077224 */ /* 0x000fc600078e0011 */
[----:B------:R-:W-:Y:S01]  /*0690*/  HADD2.F32 R10, -RZ, R3.H0_H0 ;  /* 0x20000003ff0a7230 */ /* 0x000fe20000004100 */
[----:B------:R-:W-:Y:S01]  /*06a0*/  F2F.F64.F32 R8, R8 ;  /* 0x0000000800087310 */ /* 0x000fe20000201800 */
[----:B------:R-:W0:Y:S07]  /*06b0*/  LDC.64 R2, c[0x4][R2] ;  /* 0x0100000002027b82 */ /* 0x000e2e0000000a00 */
[----:B------:R-:W1:Y:S02]  /*06c0*/  F2F.F64.F32 R10, R10 ;  /* 0x0000000a000a7310 */ /* 0x000e640000201800 */
[----:B-1----:R1:W-:Y:S02]  /*06d0*/  STL.128 [R1], R8 ;  /* 0x0000000801007387 */ /* 0x0023e40000100c00 */
[----:B------:R-:W-:-:S07]  /*06e0*/  LEPC R20, `(.L_x_5) ;  /* 0x000000001014794e */ /* 0x000fce0000000000 */
[----:B01----:R-:W-:Y:S05]  /*06f0*/  CALL.ABS.NOINC R2 ;  /* 0x0000000002007343 */ /* 0x003fea0003c00000 */
.L_x_5:
[----:B------:R-:W-:Y:S05]  /*0700*/  EXIT ;  /* 0x000000000000794d */ /* 0x000fea0003800000 */
.L_x_6:
[----:B------:R-:W-:-:S00]  /*0710*/  BRA `(.L_x_6) ;  /* 0xfffffffc00fc7947 */ /* 0x000fc0000383ffff */
[----:B------:R-:W-:-:S00]  /*0720*/  NOP ;  /* 0x0000000000007918 */ /* 0x000fc00000000000 */
        /* <DEDUP_REMOVED lines=13> */
.L_x_7:


//--------------------- .nv.global.init           --------------------------
	.section	.nv.global.init,"aw",@progbits
.nv.global.init:
	.type		$str$4,@object
	.size		$str$4,($str - $str$4)
$str$4:
        /*0000*/ 	.byte	0x65, 0x78, 0x70, 0x28, 0x68, 0x61, 0x6c, 0x66, 0x29, 0x3a, 0x20, 0x25, 0x66, 0x0a, 0x00
	.type		$str,@object
	.size		$str,($str$1 - $str)
$str:
        /*000f*/ 	.byte	0x65, 0x78, 0x70, 0x28, 0x66, 0x6c, 0x6f, 0x61, 0x74, 0x29, 0x3a, 0x20, 0x25, 0x66, 0x0a, 0x00
	.type		$str$1,@object
	.size		$str$1,($str$5 - $str$1)
$str$1:
        /*001f*/ 	.byte	0x65, 0x78, 0x70, 0x28, 0x66, 0x6c, 0x6f, 0x61, 0x74, 0x32, 0x29, 0x3a, 0x20, 0x28, 0x25, 0x66
        /*002f*/ 	.byte	0x2c, 0x20, 0x25, 0x66, 0x29, 0x0a, 0x00
	.type		$str$5,@object
	.size		$str$5,($str$2 - $str$5)
$str$5:
        /*0036*/ 	.byte	0x65, 0x78, 0x70, 0x28, 0x68, 0x61, 0x6c, 0x66, 0x5f, 0x32, 0x29, 0x3a, 0x20, 0x28, 0x25, 0x66
        /*0046*/ 	.byte	0x2c, 0x20, 0x25, 0x66, 0x29, 0x0a, 0x00
	.type		$str$2,@object
	.size		$str$2,($str$3 - $str$2)
$str$2:
        /*004d*/ 	.byte	0x65, 0x78, 0x70, 0x28, 0x5f, 0x5f, 0x6e, 0x76, 0x5f, 0x62, 0x66, 0x6c, 0x6f, 0x61, 0x74, 0x31
        /*005d*/ 	.byte	0x36, 0x29, 0x3a, 0x20, 0x25, 0x66, 0x0a, 0x00
	.type		$str$3,@object
	.size		$str$3,(.L_3 - $str$3)
$str$3:
        /*0065*/ 	.byte	0x65, 0x78, 0x70, 0x28, 0x5f, 0x5f, 0x6e, 0x76, 0x5f, 0x62, 0x66, 0x6c, 0x6f, 0x61, 0x74, 0x31
        /*0075*/ 	.byte	0x36, 0x5f, 0x32, 0x29, 0x3a, 0x20, 0x28, 0x25, 0x66, 0x2c, 0x20, 0x25, 0x66, 0x29, 0x0a, 0x00
.L_3:


//--------------------- .nv.shared.reserved.0     --------------------------
	.section	.nv.shared.reserved.0,"aw",@nobits
	.weak		__nv_reservedSMEM_offset_0_alias
	.size		__nv_reservedSMEM_offset_0_alias, 0, 64
	.other		__nv_reservedSMEM_offset_0_alias,@"STO_CUDA_RESERVED_SHARED STV_DEFAULT"
__nv_reservedSMEM_offset_0_alias:
	.zero		0
	.zero		64


//--------------------- .nv.constant0._Z19test_exp_operationsv --------------------------
	.section	.nv.constant0._Z19test_exp_operationsv,"a",@progbits
	.sectionflags	@""
	.align	4
.nv.constant0._Z19test_exp_operationsv:
	.zero		896


//--------------------- SYMBOLS --------------------------

	.type		.nv.reservedSmem.offset0,@object
	.size		.nv.reservedSmem.offset0,0x4
	.type		vprintf,@function
